//
// Generated by NVIDIA NVVM Compiler
//
// Compiler Build ID: CL-36424714
// Cuda compilation tools, release 13.0, V13.0.88
// Based on NVVM 20.0.0
//

.version 9.0
.target sm_100
.address_size 64

	// .globl	_Z23apply_group_mask_kernelPfPKhiii

.visible .entry _Z23apply_group_mask_kernelPfPKhiii(
	.param .u64 .ptr .align 1 _Z23apply_group_mask_kernelPfPKhiii_param_0,
	.param .u64 .ptr .align 1 _Z23apply_group_mask_kernelPfPKhiii_param_1,
	.param .u32 _Z23apply_group_mask_kernelPfPKhiii_param_2,
	.param .u32 _Z23apply_group_mask_kernelPfPKhiii_param_3,
	.param .u32 _Z23apply_group_mask_kernelPfPKhiii_param_4
)
{
	.reg .pred 	%p<5>;
	.reg .b16 	%rs<3>;
	.reg .b32 	%r<20>;
	.reg .b64 	%rd<28>;

	ld.param.u64 	%rd15, [_Z23apply_group_mask_kernelPfPKhiii_param_0];
	ld.param.u64 	%rd16, [_Z23apply_group_mask_kernelPfPKhiii_param_1];
	ld.param.u32 	%r4, [_Z23apply_group_mask_kernelPfPKhiii_param_2];
	ld.param.u32 	%r2, [_Z23apply_group_mask_kernelPfPKhiii_param_3];
	ld.param.u32 	%r3, [_Z23apply_group_mask_kernelPfPKhiii_param_4];
	cvt.s64.s32 	%rd1, %r2;
	mul.wide.s32 	%rd2, %r2, %r4;
	mov.u32 	%r5, %ntid.x;
	mov.u32 	%r6, %ctaid.x;
	mov.u32 	%r7, %tid.x;
	mad.lo.s32 	%r8, %r5, %r6, %r7;
	cvt.u64.u32 	%rd26, %r8;
	cvt.u64.u32 	%rd4, %r5;
	setp.le.u64 	%p1, %rd2, %rd26;
	@%p1 bra 	$L__BB0_8;
	cvt.u64.u32 	%rd5, %r2;
	cvt.s64.s32 	%rd6, %r3;
	mov.u32 	%r9, %nctaid.x;
	cvt.u64.u32 	%rd17, %r9;
	mul.lo.s64 	%rd7, %rd4, %rd17;
	div.s32 	%r1, %r2, %r3;
	cvta.to.global.u64 	%rd8, %rd16;
	cvta.to.global.u64 	%rd9, %rd15;
	cvt.u32.u64 	%r10, %rd1;
	cvt.u32.u64 	%r13, %rd5;
$L__BB0_2:
	or.b64  	%rd18, %rd26, %rd1;
	and.b64  	%rd19, %rd18, -4294967296;
	setp.ne.s64 	%p2, %rd19, 0;
	@%p2 bra 	$L__BB0_4;
	cvt.u32.u64 	%r11, %rd26;
	div.u32 	%r12, %r11, %r10;
	cvt.u64.u32 	%rd27, %r12;
	bra.uni 	$L__BB0_5;
$L__BB0_4:
	div.u64 	%rd27, %rd26, %rd1;
$L__BB0_5:
	cvt.u32.u64 	%r14, %rd27;
	mul.lo.s32 	%r15, %r14, %r13;
	cvt.u32.u64 	%r16, %rd26;
	sub.s32 	%r17, %r16, %r15;
	div.s32 	%r18, %r17, %r1;
	cvt.s64.s32 	%rd20, %rd27;
	cvt.s64.s32 	%rd21, %r18;
	mad.lo.s64 	%rd22, %rd20, %rd6, %rd21;
	add.s64 	%rd23, %rd8, %rd22;
	ld.global.nc.u8 	%rs1, [%rd23];
	cvt.u16.u8 	%rs2, %rs1;
	setp.ne.s16 	%p3, %rs2, 0;
	@%p3 bra 	$L__BB0_7;
	shl.b64 	%rd24, %rd26, 2;
	add.s64 	%rd25, %rd9, %rd24;
	mov.b32 	%r19, 0;
	st.global.u32 	[%rd25], %r19;
$L__BB0_7:
	add.s64 	%rd26, %rd26, %rd7;
	setp.lt.u64 	%p4, %rd26, %rd2;
	@%p4 bra 	$L__BB0_2;
$L__BB0_8:
	ret;

}


// ===== COMPILED SASS (sm_100) =====

	.target	sm_100

	.elftype	@"ET_EXEC"


//--------------------- .note.nv.tkinfo           --------------------------
	.section	.note.nv.tkinfo,"",@"SHT_NOTE"
	.sectionflags	@"SHF_NOTE_NV_TKINFO"
	.tkinfo
        /*0018*/ 	.word	0x00000002
        /*0030*/ 	.string	""
        /*0030*/ 	.string	"ptxas"
        /*0030*/ 	.string	"Cuda compilation tools, release 13.0, V13.0.88"
        /*0030*/ 	.string	"Build cuda_13.0.r13.0/compiler.36424714_0"
        /*0030*/ 	.string	"-arch sm_100 -m 64 "



//--------------------- .note.nv.cuinfo           --------------------------
	.section	.note.nv.cuinfo,"",@"SHT_NOTE"
	.sectionflags	@"SHF_NOTE_NV_CUINFO"
        /*0018*/ 	.short	0x0002
        /*001a*/ 	.short	0x0064
        /*001c*/ 	.short	0x0082
	.zero		2


//--------------------- .nv.info                  --------------------------
	.section	.nv.info,"",@"SHT_CUDA_INFO"
	.align	4


	//----- nvinfo : EIATTR_REGCOUNT
	.align		4
        /*0000*/ 	.byte	0x04, 0x2f
        /*0002*/ 	.short	(.L_1 - .L_0)
	.align		4
.L_0:
        /*0004*/ 	.word	index@(_Z23apply_group_mask_kernelPfPKhiii)
        /*0008*/ 	.word	0x00000016


	//----- nvinfo : EIATTR_FRAME_SIZE
	.align		4
.L_1:
        /*000c*/ 	.byte	0x04, 0x11
        /*000e*/ 	.short	(.L_3 - .L_2)
	.align		4
.L_2:
        /*0010*/ 	.word	index@($__internal_0_$__cuda_sm20_div_u64)
        /*0014*/ 	.word	0x00000000


	//----- nvinfo : EIATTR_FRAME_SIZE
	.align		4
.L_3:
        /*0018*/ 	.byte	0x04, 0x11
        /*001a*/ 	.short	(.L_5 - .L_4)
	.align		4
.L_4:
        /*001c*/ 	.word	index@(_Z23apply_group_mask_kernelPfPKhiii)
        /*0020*/ 	.word	0x00000000


	//----- nvinfo : EIATTR_MIN_STACK_SIZE
	.align		4
.L_5:
        /*0024*/ 	.byte	0x04, 0x12
        /*0026*/ 	.short	(.L_7 - .L_6)
	.align		4
.L_6:
        /*0028*/ 	.word	index@(_Z23apply_group_mask_kernelPfPKhiii)
        /*002c*/ 	.word	0x00000000
.L_7:


//--------------------- .nv.compat                --------------------------
	.section	.nv.compat,"",@"SHT_CUDA_COMPAT_INFO"
	.align	4
        /*0000*/ 	.byte	0x02, 0x09, 0x00, 0x00, 0x02, 0x02, 0x01, 0x00, 0x02, 0x05, 0x05, 0x00, 0x03, 0x07, 0x01, 0x01
        /*0010*/ 	.byte	0x02, 0x03, 0x00, 0x00, 0x02, 0x06, 0x01, 0x00, 0x04, 0x0b, 0x08, 0x00, 0x09, 0x00, 0x00, 0x00
        /*0020*/ 	.byte	0x00, 0x00, 0x00, 0x00


//--------------------- .nv.info._Z23apply_group_mask_kernelPfPKhiii --------------------------
	.section	.nv.info._Z23apply_group_mask_kernelPfPKhiii,"",@"SHT_CUDA_INFO"
	.sectionflags	@""
	.align	4


	//----- nvinfo : EIATTR_CUDA_API_VERSION
	.align		4
        /*0000*/ 	.byte	0x04, 0x37
        /*0002*/ 	.short	(.L_9 - .L_8)
.L_8:
        /*0004*/ 	.word	0x00000082


	//----- nvinfo : EIATTR_KPARAM_INFO
	.align		4
.L_9:
        /*0008*/ 	.byte	0x04, 0x17
        /*000a*/ 	.short	(.L_11 - .L_10)
.L_10:
        /*000c*/ 	.word	0x00000000
        /*0010*/ 	.short	0x0004
        /*0012*/ 	.short	0x0018
        /*0014*/ 	.byte	0x00, 0xf0, 0x11, 0x00


	//----- nvinfo : EIATTR_KPARAM_INFO
	.align		4
.L_11:
        /*0018*/ 	.byte	0x04, 0x17
        /*001a*/ 	.short	(.L_13 - .L_12)
.L_12:
        /*001c*/ 	.word	0x00000000
        /*0020*/ 	.short	0x0003
        /*0022*/ 	.short	0x0014
        /*0024*/ 	.byte	0x00, 0xf0, 0x11, 0x00


	//----- nvinfo : EIATTR_KPARAM_INFO
	.align		4
.L_13:
        /*0028*/ 	.byte	0x04, 0x17
        /*002a*/ 	.short	(.L_15 - .L_14)
.L_14:
        /*002c*/ 	.word	0x00000000
        /*0030*/ 	.short	0x0002
        /*0032*/ 	.short	0x0010
        /*0034*/ 	.byte	0x00, 0xf0, 0x11, 0x00


	//----- nvinfo : EIATTR_KPARAM_INFO
	.align		4
.L_15:
        /*0038*/ 	.byte	0x04, 0x17
        /*003a*/ 	.short	(.L_17 - .L_16)
.L_16:
        /*003c*/ 	.word	0x00000000
        /*0040*/ 	.short	0x0001
        /*0042*/ 	.short	0x0008
        /*0044*/ 	.byte	0x00, 0xf5, 0x21, 0x00


	//----- nvinfo : EIATTR_KPARAM_INFO
	.align		4
.L_17:
        /*0048*/ 	.byte	0x04, 0x17
        /*004a*/ 	.short	(.L_19 - .L_18)
.L_18:
        /*004c*/ 	.word	0x00000000
        /*0050*/ 	.short	0x0000
        /*0052*/ 	.short	0x0000
        /*0054*/ 	.byte	0x00, 0xf5, 0x21, 0x00


	//----- nvinfo : EIATTR_SPARSE_MMA_MASK
	.align		4
.L_19:
        /*0058*/ 	.byte	0x03, 0x50
        /*005a*/ 	.short	0x0000


	//----- nvinfo : EIATTR_MAXREG_COUNT
	.align		4
        /*005c*/ 	.byte	0x03, 0x1b
        /*005e*/ 	.short	0x00ff


	//----- nvinfo : EIATTR_MERCURY_ISA_VERSION
	.align		4
        /*0060*/ 	.byte	0x03, 0x5f
        /*0062*/ 	.short	0x0101


	//----- nvinfo : EIATTR_VRC_CTA_INIT_COUNT
	.align		4
        /*0064*/ 	.byte	0x02, 0x4a
	.zero		1
	.zero		1


	//----- nvinfo : EIATTR_EXIT_INSTR_OFFSETS
	.align		4
        /*0068*/ 	.byte	0x04, 0x1c
        /*006a*/ 	.short	(.L_21 - .L_20)


	//   ....[0]....
.L_20:
        /*006c*/ 	.word	0x00000090


	//   ....[1]....
        /*0070*/ 	.word	0x00000770


	//----- nvinfo : EIATTR_CRS_STACK_SIZE
	.align		4
.L_21:
        /*0074*/ 	.byte	0x04, 0x1e
        /*0076*/ 	.short	(.L_23 - .L_22)
.L_22:
        /*0078*/ 	.word	0x00000000


	//----- nvinfo : EIATTR_CBANK_PARAM_SIZE
	.align		4
.L_23:
        /*007c*/ 	.byte	0x03, 0x19
        /*007e*/ 	.short	0x001c


	//----- nvinfo : EIATTR_PARAM_CBANK
	.align		4
        /*0080*/ 	.byte	0x04, 0x0a
        /*0082*/ 	.short	(.L_25 - .L_24)
	.align		4
.L_24:
        /*0084*/ 	.word	index@(.nv.constant0._Z23apply_group_mask_kernelPfPKhiii)
        /*0088*/ 	.short	0x0380
        /*008a*/ 	.short	0x001c


	//----- nvinfo : EIATTR_SW_WAR
	.align		4
.L_25:
        /*008c*/ 	.byte	0x04, 0x36
        /*008e*/ 	.short	(.L_27 - .L_26)
.L_26:
        /*0090*/ 	.word	0x00000008
.L_27:


//--------------------- .nv.callgraph             --------------------------
	.section	.nv.callgraph,"",@"SHT_CUDA_CALLGRAPH"
	.align	4
	.sectionentsize	8
	.align		4
        /*0000*/ 	.word	0x00000000
	.align		4
        /*0004*/ 	.word	0xffffffff
	.align		4
        /*0008*/ 	.word	0x00000000
	.align		4
        /*000c*/ 	.word	0xfffffffe
	.align		4
        /*0010*/ 	.word	0x00000000
	.align		4
        /*0014*/ 	.word	0xfffffffd
	.align		4
        /*0018*/ 	.word	0x00000000
	.align		4
        /*001c*/ 	.word	0xfffffffc


//--------------------- .text._Z23apply_group_mask_kernelPfPKhiii --------------------------
	.section	.text._Z23apply_group_mask_kernelPfPKhiii,"ax",@progbits
	.align	128
        .global         _Z23apply_group_mask_kernelPfPKhiii
        .type           _Z23apply_group_mask_kernelPfPKhiii,@function
        .size           _Z23apply_group_mask_kernelPfPKhiii,(.L_x_5 - _Z23apply_group_mask_kernelPfPKhiii)
        .other          _Z23apply_group_mask_kernelPfPKhiii,@"STO_CUDA_ENTRY STV_DEFAULT"
_Z23apply_group_mask_kernelPfPKhiii:
.text._Z23apply_group_mask_kernelPfPKhiii:
[----:B------:R-:W-:Y:S01]  /*0000*/  LDC R1, c[0x0][0x37c] ;  /* 0x0000df00ff017b82 */ /* 0x000fe20000000800 */
[----:B------:R-:W0:Y:S07]  /*0010*/  S2R R9, SR_CTAID.X ;  /* 0x0000000000097919 */ /* 0x000e2e0000002500 */
[----:B------:R-:W1:Y:S01]  /*0020*/  LDC.64 R4, c[0x0][0x390] ;  /* 0x0000e400ff047b82 */ /* 0x000e620000000a00 */
[----:B------:R-:W0:Y:S01]  /*0030*/  LDCU UR6, c[0x0][0x360] ;  /* 0x00006c00ff0677ac */ /* 0x000e220008000800 */
[----:B------:R-:W0:Y:S01]  /*0040*/  S2R R0, SR_TID.X ;  /* 0x0000000000007919 */ /* 0x000e220000002100 */
[----:B-1----:R-:W-:-:S04]  /*0050*/  IMAD.WIDE R2, R5, R4, RZ ;  /* 0x0000000405027225 */ /* 0x002fc800078e02ff */
[----:B0-----:R-:W-:-:S05]  /*0060*/  IMAD R9, R9, UR6, R0 ;  /* 0x0000000609097c24 */ /* 0x001fca000f8e0200 */
[----:B------:R-:W-:-:S04]  /*0070*/  ISETP.GT.U32.AND P0, PT, R2, R9, PT ;  /* 0x000000090200720c */ /* 0x000fc80003f04070 */
[----:B------:R-:W-:-:S13]  /*0080*/  ISETP.GT.U32.AND.EX P0, PT, R3, RZ, PT, P0 ;  /* 0x000000ff0300720c */ /* 0x000fda0003f04100 */
[----:B------:R-:W-:Y:S05]  /*0090*/  @!P0 EXIT ;  /* 0x000000000000894d */ /* 0x000fea0003800000 */
[----:B------:R-:W0:Y:S01]  /*00a0*/  LDC R8, c[0x0][0x398] ;  /* 0x0000e600ff087b82 */ /* 0x000e220000000800 */
[----:B------:R-:W1:Y:S01]  /*00b0*/  LDCU UR7, c[0x0][0x370] ;  /* 0x00006e00ff0777ac */ /* 0x000e620008000800 */
[----:B------:R-:W-:Y:S01]  /*00c0*/  UMOV UR4, URZ ;  /* 0x000000ff00047c82 */ /* 0x000fe20008000000 */
[----:B------:R-:W2:Y:S01]  /*00d0*/  LDCU.64 UR8, c[0x0][0x358] ;  /* 0x00006b00ff0877ac */ /* 0x000ea20008000a00 */
[----:B------:R-:W3:Y:S01]  /*00e0*/  LDCU UR12, c[0x0][0x394] ;  /* 0x00007280ff0c77ac */ /* 0x000ee20008000800 */
[----:B------:R-:W4:Y:S01]  /*00f0*/  LDCU UR13, c[0x0][0x398] ;  /* 0x00007300ff0d77ac */ /* 0x000f220008000800 */
[----:B------:R-:W0:Y:S01]  /*0100*/  LDCU.64 UR10, c[0x0][0x388] ;  /* 0x00007100ff0a77ac */ /* 0x000e220008000a00 */
[----:B-1----:R-:W-:Y:S01]  /*0110*/  UIMAD.WIDE.U32 UR6, UR6, UR7, URZ ;  /* 0x00000007060672a5 */ /* 0x002fe2000f8e00ff */
[----:B0-----:R-:W-:-:S03]  /*0120*/  IABS R11, R8 ;  /* 0x00000008000b7213 */ /* 0x001fc60000000000 */
[----:B------:R-:W-:Y:S01]  /*0130*/  UIADD3 UR4, UPT, UPT, UR7, UR4, URZ ;  /* 0x0000000407047290 */ /* 0x000fe2000fffe0ff */
[----:B------:R-:W0:Y:S08]  /*0140*/  I2F.RP R0, R11 ;  /* 0x0000000b00007306 */ /* 0x000e300000209400 */
[----:B0-----:R-:W0:Y:S02]  /*0150*/  MUFU.RCP R0, R0 ;  /* 0x0000000000007308 */ /* 0x001e240000001000 */
[----:B0-----:R-:W-:-:S06]  /*0160*/  VIADD R6, R0, 0xffffffe ;  /* 0x0ffffffe00067836 */ /* 0x001fcc0000000000 */
[----:B------:R0:W1:Y:S02]  /*0170*/  F2I.FTZ.U32.TRUNC.NTZ R7, R6 ;  /* 0x0000000600077305 */ /* 0x000064000021f000 */
[----:B0-----:R-:W-:Y:S02]  /*0180*/  IMAD.MOV.U32 R6, RZ, RZ, RZ ;  /* 0x000000ffff067224 */ /* 0x001fe400078e00ff */
[----:B-1----:R-:W-:-:S04]  /*0190*/  IMAD.MOV R4, RZ, RZ, -R7 ;  /* 0x000000ffff047224 */ /* 0x002fc800078e0a07 */
[----:B------:R-:W-:Y:S01]  /*01a0*/  IMAD R13, R4, R11, RZ ;  /* 0x0000000b040d7224 */ /* 0x000fe200078e02ff */
[----:B------:R-:W-:-:S03]  /*01b0*/  IABS R4, R5 ;  /* 0x0000000500047213 */ /* 0x000fc60000000000 */
[----:B------:R-:W-:Y:S01]  /*01c0*/  IMAD.HI.U32 R7, R7, R13, R6 ;  /* 0x0000000d07077227 */ /* 0x000fe200078e0006 */
[----:B------:R-:W-:-:S05]  /*01d0*/  SHF.R.S32.HI R6, RZ, 0x1f, R8 ;  /* 0x0000001fff067819 */ /* 0x000fca0000011408 */
[----:B------:R-:W-:-:S05]  /*01e0*/  IMAD.HI.U32 R0, R7, R4, RZ ;  /* 0x0000000407007227 */ /* 0x000fca00078e00ff */
[----:B------:R-:W-:-:S05]  /*01f0*/  IADD3 R7, PT, PT, -R0, RZ, RZ ;  /* 0x000000ff00077210 */ /* 0x000fca0007ffe1ff */
[----:B------:R-:W-:Y:S02]  /*0200*/  IMAD R4, R11, R7, R4 ;  /* 0x000000070b047224 */ /* 0x000fe400078e0204 */
[----:B------:R-:W-:-:S03]  /*0210*/  IMAD.MOV.U32 R7, RZ, RZ, R9 ;  /* 0x000000ffff077224 */ /* 0x000fc600078e0009 */
[----:B------:R-:W-:-:S13]  /*0220*/  ISETP.GT.U32.AND P2, PT, R11, R4, PT ;  /* 0x000000040b00720c */ /* 0x000fda0003f44070 */
[----:B------:R-:W-:Y:S02]  /*0230*/  @!P2 IMAD.IADD R4, R4, 0x1, -R11 ;  /* 0x000000010404a824 */ /* 0x000fe400078e0a0b */
[----:B------:R-:W-:Y:S01]  /*0240*/  @!P2 VIADD R0, R0, 0x1 ;  /* 0x000000010000a836 */ /* 0x000fe20000000000 */
[----:B------:R-:W-:Y:S02]  /*0250*/  ISETP.NE.AND P2, PT, R8, RZ, PT ;  /* 0x000000ff0800720c */ /* 0x000fe40003f45270 */
[----:B------:R-:W-:Y:S02]  /*0260*/  ISETP.GE.U32.AND P0, PT, R4, R11, PT ;  /* 0x0000000b0400720c */ /* 0x000fe40003f06070 */
[----:B------:R-:W-:Y:S02]  /*0270*/  LOP3.LUT R4, R5, R8, RZ, 0x3c, !PT ;  /* 0x0000000805047212 */ /* 0x000fe400078e3cff */
[----:B------:R-:W-:Y:S02]  /*0280*/  SHF.R.S32.HI R5, RZ, 0x1f, R5 ;  /* 0x0000001fff057819 */ /* 0x000fe40000011405 */
[----:B------:R-:W-:Y:S01]  /*0290*/  ISETP.GE.AND P1, PT, R4, RZ, PT ;  /* 0x000000ff0400720c */ /* 0x000fe20003f26270 */
[----:B------:R-:W-:-:S06]  /*02a0*/  HFMA2 R4, -RZ, RZ, 0, 0 ;  /* 0x00000000ff047431 */ /* 0x000fcc00000001ff */
[----:B------:R-:W-:-:S06]  /*02b0*/  @P0 IADD3 R0, PT, PT, R0, 0x1, RZ ;  /* 0x0000000100000810 */ /* 0x000fcc0007ffe0ff */
[----:B------:R-:W-:Y:S01]  /*02c0*/  @!P1 IMAD.MOV R0, RZ, RZ, -R0 ;  /* 0x000000ffff009224 */ /* 0x000fe200078e0a00 */
[----:B--234-:R-:W-:-:S07]  /*02d0*/  @!P2 LOP3.LUT R0, RZ, R8, RZ, 0x33, !PT ;  /* 0x00000008ff00a212 */ /* 0x01cfce00078e33ff */
.L_x_3:
[----:B------:R-:W-:Y:S01]  /*02e0*/  LOP3.LUT R8, R4, R5, RZ, 0xfc, !PT ;  /* 0x0000000504087212 */ /* 0x000fe200078efcff */
[----:B------:R-:W-:Y:S03]  /*02f0*/  BSSY.RECONVERGENT B0, `(.L_x_0) ;  /* 0x0000019000007945 */ /* 0x000fe60003800200 */
[----:B------:R-:W-:-:S13]  /*0300*/  ISETP.NE.U32.AND P0, PT, R8, RZ, PT ;  /* 0x000000ff0800720c */ /* 0x000fda0003f05070 */
[----:B------:R-:W-:Y:S05]  /*0310*/  @P0 BRA `(.L_x_1) ;  /* 0x00000000004c0947 */ /* 0x000fea0003800000 */
[----:B------:R-:W0:Y:S01]  /*0320*/  I2F.U32.RP R10, UR12 ;  /* 0x0000000c000a7d06 */ /* 0x000e220008209000 */
[----:B------:R-:W-:-:S07]  /*0330*/  ISETP.NE.U32.AND P2, PT, RZ, UR12, PT ;  /* 0x0000000cff007c0c */ /* 0x000fce000bf45070 */
[----:B0-----:R-:W0:Y:S02]  /*0340*/  MUFU.RCP R10, R10 ;  /* 0x0000000a000a7308 */ /* 0x001e240000001000 */
[----:B0-----:R-:W-:-:S06]  /*0350*/  VIADD R8, R10, 0xffffffe ;  /* 0x0ffffffe0a087836 */ /* 0x001fcc0000000000 */
[----:B------:R0:W1:Y:S02]  /*0360*/  F2I.FTZ.U32.TRUNC.NTZ R9, R8 ;  /* 0x0000000800097305 */ /* 0x000064000021f000 */
[----:B0-----:R-:W-:Y:S01]  /*0370*/  MOV R8, RZ ;  /* 0x000000ff00087202 */ /* 0x001fe20000000f00 */
[----:B-1----:R-:W-:-:S04]  /*0380*/  IMAD.MOV R11, RZ, RZ, -R9 ;  /* 0x000000ffff0b7224 */ /* 0x002fc800078e0a09 */
[----:B------:R-:W-:-:S04]  /*0390*/  IMAD R11, R11, UR12, RZ ;  /* 0x0000000c0b0b7c24 */ /* 0x000fc8000f8e02ff */
[----:B------:R-:W-:-:S06]  /*03a0*/  IMAD.HI.U32 R12, R9, R11, R8 ;  /* 0x0000000b090c7227 */ /* 0x000fcc00078e0008 */
[----:B------:R-:W-:-:S04]  /*03b0*/  IMAD.HI.U32 R9, R12, R7, RZ ;  /* 0x000000070c097227 */ /* 0x000fc800078e00ff */
[----:B------:R-:W-:-:S04]  /*03c0*/  IMAD.MOV R12, RZ, RZ, -R9 ;  /* 0x000000ffff0c7224 */ /* 0x000fc800078e0a09 */
[----:B------:R-:W-:-:S05]  /*03d0*/  IMAD R11, R12, UR12, R7 ;  /* 0x0000000c0c0b7c24 */ /* 0x000fca000f8e0207 */
[----:B------:R-:W-:-:S13]  /*03e0*/  ISETP.GE.U32.AND P0, PT, R11, UR12, PT ;  /* 0x0000000c0b007c0c */ /* 0x000fda000bf06070 */
[----:B------:R-:W-:Y:S01]  /*03f0*/  @P0 VIADD R11, R11, -UR12 ;  /* 0x8000000c0b0b0c36 */ /* 0x000fe20008000000 */
[----:B------:R-:W-:-:S04]  /*0400*/  @P0 IADD3 R9, PT, PT, R9, 0x1, RZ ;  /* 0x0000000109090810 */ /* 0x000fc80007ffe0ff */
[----:B------:R-:W-:-:S13]  /*0410*/  ISETP.GE.U32.AND P1, PT, R11, UR12, PT ;  /* 0x0000000c0b007c0c */ /* 0x000fda000bf26070 */
[----:B------:R-:W-:Y:S01]  /*0420*/  @P1 VIADD R9, R9, 0x1 ;  /* 0x0000000109091836 */ /* 0x000fe20000000000 */
[----:B------:R-:W-:Y:S01]  /*0430*/  @!P2 LOP3.LUT R9, RZ, UR12, RZ, 0x33, !PT ;  /* 0x0000000cff09ac12 */ /* 0x000fe2000f8e33ff */
[----:B------:R-:W-:Y:S06]  /*0440*/  BRA `(.L_x_2) ;  /* 0x00000000000c7947 */ /* 0x000fec0003800000 */
.L_x_1:
[----:B------:R-:W-:-:S07]  /*0450*/  MOV R8, 0x470 ;  /* 0x0000047000087802 */ /* 0x000fce0000000f00 */
[----:B------:R-:W-:Y:S05]  /*0460*/  CALL.REL.NOINC `($__internal_0_$__cuda_sm20_div_u64) ;  /* 0x0000000000c47944 */ /* 0x000fea0003c00000 */
[----:B------:R-:W-:-:S07]  /*0470*/  IMAD.MOV.U32 R9, RZ, RZ, R10 ;  /* 0x000000ffff097224 */ /* 0x000fce00078e000a */
.L_x_2:
[----:B------:R-:W-:Y:S05]  /*0480*/  BSYNC.RECONVERGENT B0 ;  /* 0x0000000000007941 */ /* 0x000fea0003800200 */
.L_x_0:
[----:B------:R-:W-:Y:S01]  /*0490*/  IABS R15, R0 ;  /* 0x00000000000f7213 */ /* 0x000fe20000000000 */
[----:B------:R-:W-:-:S03]  /*04a0*/  IMAD.MOV R12, RZ, RZ, -R9 ;  /* 0x000000ffff0c7224 */ /* 0x000fc600078e0a09 */
[----:B------:R-:W0:Y:S01]  /*04b0*/  I2F.RP R8, R15 ;  /* 0x0000000f00087306 */ /* 0x000e220000209400 */
[----:B------:R-:W-:Y:S01]  /*04c0*/  IMAD R13, R12, UR12, R7 ;  /* 0x0000000c0c0d7c24 */ /* 0x000fe2000f8e0207 */
[----:B------:R-:W-:-:S04]  /*04d0*/  IABS R12, R0 ;  /* 0x00000000000c7213 */ /* 0x000fc80000000000 */
[----:B------:R-:W-:Y:S02]  /*04e0*/  IADD3 R12, PT, PT, RZ, -R12, RZ ;  /* 0x8000000cff0c7210 */ /* 0x000fe40007ffe0ff */
[----:B0-----:R-:W0:Y:S02]  /*04f0*/  MUFU.RCP R8, R8 ;  /* 0x0000000800087308 */ /* 0x001e240000001000 */
[----:B0-----:R-:W-:Y:S02]  /*0500*/  IADD3 R10, PT, PT, R8, 0xffffffe, RZ ;  /* 0x0ffffffe080a7810 */ /* 0x001fe40007ffe0ff */
[----:B------:R-:W-:-:S04]  /*0510*/  IABS R8, R13 ;  /* 0x0000000d00087213 */ /* 0x000fc80000000000 */
[----:B------:R0:W1:Y:S01]  /*0520*/  F2I.FTZ.U32.TRUNC.NTZ R11, R10 ;  /* 0x0000000a000b7305 */ /* 0x000062000021f000 */
[----:B------:R-:W-:-:S04]  /*0530*/  LOP3.LUT R13, R13, R0, RZ, 0x3c, !PT ;  /* 0x000000000d0d7212 */ /* 0x000fc800078e3cff */
[----:B------:R-:W-:Y:S01]  /*0540*/  ISETP.GE.AND P1, PT, R13, RZ, PT ;  /* 0x000000ff0d00720c */ /* 0x000fe20003f26270 */
[----:B0-----:R-:W-:Y:S02]  /*0550*/  IMAD.MOV.U32 R10, RZ, RZ, RZ ;  /* 0x000000ffff0a7224 */ /* 0x001fe400078e00ff */
[----:B-1----:R-:W-:-:S04]  /*0560*/  IMAD.MOV R14, RZ, RZ, -R11 ;  /* 0x000000ffff0e7224 */ /* 0x002fc800078e0a0b */
[----:B------:R-:W-:-:S04]  /*0570*/  IMAD R17, R14, R15, RZ ;  /* 0x0000000f0e117224 */ /* 0x000fc800078e02ff */
[----:B------:R-:W-:-:S04]  /*0580*/  IMAD.HI.U32 R11, R11, R17, R10 ;  /* 0x000000110b0b7227 */ /* 0x000fc800078e000a */
[----:B------:R-:W-:Y:S02]  /*0590*/  IMAD.MOV.U32 R10, RZ, RZ, R12 ;  /* 0x000000ffff0a7224 */ /* 0x000fe400078e000c */
[----:B------:R-:W-:-:S04]  /*05a0*/  IMAD.HI.U32 R11, R11, R8, RZ ;  /* 0x000000080b0b7227 */ /* 0x000fc800078e00ff */
[----:B------:R-:W-:-:S05]  /*05b0*/  IMAD R8, R11, R10, R8 ;  /* 0x0000000a0b087224 */ /* 0x000fca00078e0208 */
[----:B------:R-:W-:-:S13]  /*05c0*/  ISETP.GT.U32.AND P2, PT, R15, R8, PT ;  /* 0x000000080f00720c */ /* 0x000fda0003f44070 */
[-C--:B------:R-:W-:Y:S01]  /*05d0*/  @!P2 IADD3 R8, PT, PT, R8, -R15.reuse, RZ ;  /* 0x8000000f0808a210 */ /* 0x080fe20007ffe0ff */
[----:B------:R-:W-:Y:S01]  /*05e0*/  @!P2 VIADD R11, R11, 0x1 ;  /* 0x000000010b0ba836 */ /* 0x000fe20000000000 */
[----:B------:R-:W-:Y:S02]  /*05f0*/  ISETP.NE.AND P2, PT, R0, RZ, PT ;  /* 0x000000ff0000720c */ /* 0x000fe40003f45270 */
[----:B------:R-:W-:Y:S02]  /*0600*/  ISETP.GE.U32.AND P0, PT, R8, R15, PT ;  /* 0x0000000f0800720c */ /* 0x000fe40003f06070 */
[----:B------:R-:W-:-:S05]  /*0610*/  SHF.R.S32.HI R8, RZ, 0x1f, R9 ;  /* 0x0000001fff087819 */ /* 0x000fca0000011409 */
[----:B------:R-:W-:-:S06]  /*0620*/  IMAD R8, R8, UR13, RZ ;  /* 0x0000000d08087c24 */ /* 0x000fcc000f8e02ff */
[----:B------:R-:W-:-:S05]  /*0630*/  @P0 VIADD R11, R11, 0x1 ;  /* 0x000000010b0b0836 */ /* 0x000fca0000000000 */
[----:B------:R-:W-:-:S05]  /*0640*/  MOV R10, R11 ;  /* 0x0000000b000a7202 */ /* 0x000fca0000000f00 */
[----:B------:R-:W-:Y:S01]  /*0650*/  @!P1 IMAD.MOV R10, RZ, RZ, -R10 ;  /* 0x000000ffff0a9224 */ /* 0x000fe200078e0a0a */
[----:B------:R-:W-:-:S04]  /*0660*/  @!P2 LOP3.LUT R10, RZ, R0, RZ, 0x33, !PT ;  /* 0x00000000ff0aa212 */ /* 0x000fc800078e33ff */
[----:B------:R-:W-:-:S03]  /*0670*/  SHF.R.S32.HI R11, RZ, 0x1f, R10 ;  /* 0x0000001fff0b7819 */ /* 0x000fc6000001140a */
[----:B------:R-:W-:-:S04]  /*0680*/  IMAD.WIDE.U32 R10, R9, UR13, R10 ;  /* 0x0000000d090a7c25 */ /* 0x000fc8000f8e000a */
[----:B------:R-:W-:Y:S01]  /*0690*/  IMAD R9, R6, R9, R8 ;  /* 0x0000000906097224 */ /* 0x000fe200078e0208 */
[----:B------:R-:W-:-:S04]  /*06a0*/  IADD3 R8, P0, PT, R10, UR10, RZ ;  /* 0x0000000a0a087c10 */ /* 0x000fc8000ff1e0ff */
[----:B------:R-:W-:-:S05]  /*06b0*/  IADD3.X R9, PT, PT, R11, UR11, R9, P0, !PT ;  /* 0x0000000b0b097c10 */ /* 0x000fca00087fe409 */
[----:B------:R-:W2:Y:S02]  /*06c0*/  LDG.E.U8.CONSTANT R8, desc[UR8][R8.64] ;  /* 0x0000000808087981 */ /* 0x000ea4000c1e9100 */
[----:B--2---:R-:W-:-:S13]  /*06d0*/  ISETP.NE.AND P0, PT, R8, RZ, PT ;  /* 0x000000ff0800720c */ /* 0x004fda0003f05270 */
[----:B------:R-:W0:Y:S02]  /*06e0*/  @!P0 LDC.64 R10, c[0x0][0x380] ;  /* 0x0000e000ff0a8b82 */ /* 0x000e240000000a00 */
[----:B0-----:R-:W-:-:S04]  /*06f0*/  @!P0 LEA R10, P1, R7, R10, 0x2 ;  /* 0x0000000a070a8211 */ /* 0x001fc800078210ff */
[----:B------:R-:W-:-:S05]  /*0700*/  @!P0 LEA.HI.X R11, R7, R11, R4, 0x2, P1 ;  /* 0x0000000b070b8211 */ /* 0x000fca00008f1404 */
[----:B------:R0:W-:Y:S01]  /*0710*/  @!P0 STG.E desc[UR8][R10.64], RZ ;  /* 0x000000ff0a008986 */ /* 0x0001e2000c101908 */
[----:B------:R-:W-:-:S04]  /*0720*/  IADD3 R7, P0, PT, R7, UR6, RZ ;  /* 0x0000000607077c10 */ /* 0x000fc8000ff1e0ff */
[----:B------:R-:W-:Y:S02]  /*0730*/  IADD3.X R4, PT, PT, R4, UR4, RZ, P0, !PT ;  /* 0x0000000404047c10 */ /* 0x000fe400087fe4ff */
[----:B------:R-:W-:-:S04]  /*0740*/  ISETP.GE.U32.AND P0, PT, R7, R2, PT ;  /* 0x000000020700720c */ /* 0x000fc80003f06070 */
[----:B------:R-:W-:-:S13]  /*0750*/  ISETP.GE.U32.AND.EX P0, PT, R4, R3, PT, P0 ;  /* 0x000000030400720c */ /* 0x000fda0003f06100 */
[----:B0-----:R-:W-:Y:S05]  /*0760*/  @!P0 BRA `(.L_x_3) ;  /* 0xfffffff800dc8947 */ /* 0x001fea000383ffff */
[----:B------:R-:W-:Y:S05]  /*0770*/  EXIT ;  /* 0x000000000000794d */ /* 0x000fea0003800000 */
        .weak           $__internal_0_$__cuda_sm20_div_u64
        .type           $__internal_0_$__cuda_sm20_div_u64,@function
        .size           $__internal_0_$__cuda_sm20_div_u64,(.L_x_5 - $__internal_0_$__cuda_sm20_div_u64)
$__internal_0_$__cuda_sm20_div_u64:
[----:B------:R-:W0:Y:S01]  /*0780*/  LDCU UR5, c[0x0][0x394] ;  /* 0x00007280ff0577ac */ /* 0x000e220008000800 */
[----:B------:R-:W-:Y:S01]  /*0790*/  MOV R15, R5 ;  /* 0x00000005000f7202 */ /* 0x000fe20000000f00 */
[----:B0-----:R-:W-:-:S04]  /*07a0*/  IMAD.U32 R14, RZ, RZ, UR5 ;  /* 0x00000005ff0e7e24 */ /* 0x001fc8000f8e00ff */
[----:B------:R-:W0:Y:S08]  /*07b0*/  I2F.U64.RP R9, R14 ;  /* 0x0000000e00097312 */ /* 0x000e300000309000 */
[----:B0-----:R-:W0:Y:S02]  /*07c0*/  MUFU.RCP R9, R9 ;  /* 0x0000000900097308 */ /* 0x001e240000001000 */
[----:B0-----:R-:W-:-:S06]  /*07d0*/  VIADD R10, R9, 0x1ffffffe ;  /* 0x1ffffffe090a7836 */ /* 0x001fcc0000000000 */
[----:B------:R-:W0:Y:S02]  /*07e0*/  F2I.U64.TRUNC R10, R10 ;  /* 0x0000000a000a7311 */ /* 0x000e24000020d800 */
[----:B0-----:R-:W-:-:S04]  /*07f0*/  IMAD.WIDE.U32 R12, R10, UR5, RZ ;  /* 0x000000050a0c7c25 */ /* 0x001fc8000f8e00ff */
[----:B------:R-:W-:Y:S01]  /*0800*/  IMAD R13, R10, R5, R13 ;  /* 0x000000050a0d7224 */ /* 0x000fe200078e020d */
[----:B------:R-:W-:-:S03]  /*0810*/  IADD3 R17, P0, PT, RZ, -R12, RZ ;  /* 0x8000000cff117210 */ /* 0x000fc60007f1e0ff */
[----:B------:R-:W-:Y:S02]  /*0820*/  IMAD R13, R11, UR5, R13 ;  /* 0x000000050b0d7c24 */ /* 0x000fe4000f8e020d */
[----:B------:R-:W-:-:S04]  /*0830*/  IMAD.HI.U32 R12, R10, R17, RZ ;  /* 0x000000110a0c7227 */ /* 0x000fc800078e00ff */
[----:B------:R-:W-:Y:S01]  /*0840*/  IMAD.X R19, RZ, RZ, ~R13, P0 ;  /* 0x000000ffff137224 */ /* 0x000fe200000e0e0d */
[----:B------:R-:W-:-:S03]  /*0850*/  MOV R13, R10 ;  /* 0x0000000a000d7202 */ /* 0x000fc60000000f00 */
[-C--:B------:R-:W-:Y:S02]  /*0860*/  IMAD R15, R11, R19.reuse, RZ ;  /* 0x000000130b0f7224 */ /* 0x080fe400078e02ff */
[----:B------:R-:W-:-:S04]  /*0870*/  IMAD.WIDE.U32 R12, P0, R10, R19, R12 ;  /* 0x000000130a0c7225 */ /* 0x000fc8000780000c */
[----:B------:R-:W-:-:S04]  /*0880*/  IMAD.HI.U32 R9, R11, R19, RZ ;  /* 0x000000130b097227 */ /* 0x000fc800078e00ff */
[----:B------:R-:W-:-:S04]  /*0890*/  IMAD.HI.U32 R12, P1, R11, R17, R12 ;  /* 0x000000110b0c7227 */ /* 0x000fc8000782000c */
[----:B------:R-:W-:Y:S01]  /*08a0*/  IMAD.X R9, R9, 0x1, R11, P0 ;  /* 0x0000000109097824 */ /* 0x000fe200000e060b */
[----:B------:R-:W-:-:S04]  /*08b0*/  IADD3 R13, P2, PT, R15, R12, RZ ;  /* 0x0000000c0f0d7210 */ /* 0x000fc80007f5e0ff */
[----:B------:R-:W-:Y:S01]  /*08c0*/  IADD3.X R9, PT, PT, RZ, RZ, R9, P2, P1 ;  /* 0x000000ffff097210 */ /* 0x000fe200017e2409 */
[----:B------:R-:W-:-:S04]  /*08d0*/  IMAD.WIDE.U32 R10, R13, UR5, RZ ;  /* 0x000000050d0a7c25 */ /* 0x000fc8000f8e00ff */
[----:B------:R-:W-:Y:S01]  /*08e0*/  IMAD R12, R13, R5, R11 ;  /* 0x000000050d0c7224 */ /* 0x000fe200078e020b */
[----:B------:R-:W-:-:S03]  /*08f0*/  IADD3 R11, P0, PT, RZ, -R10, RZ ;  /* 0x8000000aff0b7210 */ /* 0x000fc60007f1e0ff */
[----:B------:R-:W-:Y:S02]  /*0900*/  IMAD R10, R9, UR5, R12 ;  /* 0x00000005090a7c24 */ /* 0x000fe4000f8e020c */
[----:B------:R-:W-:-:S04]  /*0910*/  IMAD.HI.U32 R12, R13, R11, RZ ;  /* 0x0000000b0d0c7227 */ /* 0x000fc800078e00ff */
[----:B------:R-:W-:-:S04]  /*0920*/  IMAD.X R10, RZ, RZ, ~R10, P0 ;  /* 0x000000ffff0a7224 */ /* 0x000fc800000e0e0a */
[----:B------:R-:W-:-:S04]  /*0930*/  IMAD.WIDE.U32 R12, P0, R13, R10, R12 ;  /* 0x0000000a0d0c7225 */ /* 0x000fc8000780000c */
[C---:B------:R-:W-:Y:S02]  /*0940*/  IMAD R14, R9.reuse, R10, RZ ;  /* 0x0000000a090e7224 */ /* 0x040fe400078e02ff */
[----:B------:R-:W-:-:S04]  /*0950*/  IMAD.HI.U32 R13, P1, R9, R11, R12 ;  /* 0x0000000b090d7227 */ /* 0x000fc8000782000c */
[----:B------:R-:W-:Y:S01]  /*0960*/  IMAD.HI.U32 R10, R9, R10, RZ ;  /* 0x0000000a090a7227 */ /* 0x000fe200078e00ff */
[----:B------:R-:W-:-:S03]  /*0970*/  IADD3 R13, P2, PT, R14, R13, RZ ;  /* 0x0000000d0e0d7210 */ /* 0x000fc60007f5e0ff */
[----:B------:R-:W-:Y:S01]  /*0980*/  IMAD.MOV.U32 R11, RZ, RZ, RZ ;  /* 0x000000ffff0b7224 */ /* 0x000fe200078e00ff */
[----:B------:R-:W-:Y:S01]  /*0990*/  IADD3.X R9, PT, PT, R10, R9, RZ, P0, !PT ;  /* 0x000000090a097210 */ /* 0x000fe200007fe4ff */
[----:B------:R-:W-:-:S03]  /*09a0*/  IMAD.HI.U32 R10, R13, R7, RZ ;  /* 0x000000070d0a7227 */ /* 0x000fc600078e00ff */
[----:B------:R-:W-:Y:S01]  /*09b0*/  IADD3.X R9, PT, PT, RZ, RZ, R9, P2, P1 ;  /* 0x000000ffff097210 */ /* 0x000fe200017e2409 */
[----:B------:R-:W-:-:S04]  /*09c0*/  IMAD.WIDE.U32 R10, R13, R4, R10 ;  /* 0x000000040d0a7225 */ /* 0x000fc800078e000a */
[C---:B------:R-:W-:Y:S02]  /*09d0*/  IMAD R13, R9.reuse, R4, RZ ;  /* 0x00000004090d7224 */ /* 0x040fe400078e02ff */
[----:B------:R-:W-:-:S04]  /*09e0*/  IMAD.HI.U32 R10, P0, R9, R7, R10 ;  /* 0x00000007090a7227 */ /* 0x000fc8000780000a */
[----:B------:R-:W-:Y:S01]  /*09f0*/  IMAD.HI.U32 R9, R9, R4, RZ ;  /* 0x0000000409097227 */ /* 0x000fe200078e00ff */
[----:B------:R-:W-:-:S03]  /*0a00*/  IADD3 R12, P1, PT, R13, R10, RZ ;  /* 0x0000000a0d0c7210 */ /* 0x000fc60007f3e0ff */
[----:B------:R-:W-:Y:S02]  /*0a10*/  IMAD.X R9, RZ, RZ, R9, P0 ;  /* 0x000000ffff097224 */ /* 0x000fe400000e0609 */
[----:B------:R-:W-:-:S03]  /*0a20*/  IMAD.WIDE.U32 R10, R12, UR5, RZ ;  /* 0x000000050c0a7c25 */ /* 0x000fc6000f8e00ff */
[----:B------:R-:W-:Y:S01]  /*0a30*/  IADD3.X R9, PT, PT, RZ, R9, RZ, P1, !PT ;  /* 0x00000009ff097210 */ /* 0x000fe20000ffe4ff */
[----:B------:R-:W-:Y:S01]  /*0a40*/  IMAD R14, R12, R5, R11 ;  /* 0x000000050c0e7224 */ /* 0x000fe200078e020b */
[----:B------:R-:W-:-:S03]  /*0a50*/  IADD3 R11, P1, PT, -R10, R7, RZ ;  /* 0x000000070a0b7210 */ /* 0x000fc60007f3e1ff */
[----:B------:R-:W-:Y:S01]  /*0a60*/  IMAD R9, R9, UR5, R14 ;  /* 0x0000000509097c24 */ /* 0x000fe2000f8e020e */
[----:B------:R-:W-:-:S03]  /*0a70*/  ISETP.GE.U32.AND P0, PT, R11, UR5, PT ;  /* 0x000000050b007c0c */ /* 0x000fc6000bf06070 */
[----:B------:R-:W-:Y:S01]  /*0a80*/  IMAD.X R16, R4, 0x1, ~R9, P1 ;  /* 0x0000000104107824 */ /* 0x000fe200008e0e09 */
[----:B------:R-:W-:Y:S02]  /*0a90*/  IADD3 R10, P1, PT, R11, -UR5, RZ ;  /* 0x800000050b0a7c10 */ /* 0x000fe4000ff3e0ff */
[----:B------:R-:W-:Y:S02]  /*0aa0*/  IADD3 R9, PT, PT, R12, 0x1, RZ ;  /* 0x000000010c097810 */ /* 0x000fe40007ffe0ff */
[C---:B------:R-:W-:Y:S01]  /*0ab0*/  ISETP.GE.U32.AND.EX P0, PT, R16.reuse, R5, PT, P0 ;  /* 0x000000051000720c */ /* 0x040fe20003f06100 */
[----:B------:R-:W-:Y:S01]  /*0ac0*/  IMAD.X R14, R16, 0x1, ~R5, P1 ;  /* 0x00000001100e7824 */ /* 0x000fe200008e0e05 */
[----:B------:R-:W-:Y:S02]  /*0ad0*/  ISETP.NE.U32.AND P1, PT, RZ, UR5, PT ;  /* 0x00000005ff007c0c */ /* 0x000fe4000bf25070 */
[----:B------:R-:W-:Y:S02]  /*0ae0*/  SEL R10, R10, R11, P0 ;  /* 0x0000000b0a0a7207 */ /* 0x000fe40000000000 */
[----:B------:R-:W-:-:S02]  /*0af0*/  SEL R9, R9, R12, P0 ;  /* 0x0000000c09097207 */ /* 0x000fc40000000000 */
[----:B------:R-:W-:Y:S02]  /*0b00*/  SEL R14, R14, R16, P0 ;  /* 0x000000100e0e7207 */ /* 0x000fe40000000000 */
[----:B------:R-:W-:Y:S01]  /*0b10*/  ISETP.GE.U32.AND P0, PT, R10, UR5, PT ;  /* 0x000000050a007c0c */ /* 0x000fe2000bf06070 */
[----:B------:R-:W-:Y:S01]  /*0b20*/  VIADD R10, R9, 0x1 ;  /* 0x00000001090a7836 */ /* 0x000fe20000000000 */
[----:B------:R-:W-:Y:S02]  /*0b30*/  ISETP.NE.AND.EX P1, PT, R5, RZ, PT, P1 ;  /* 0x000000ff0500720c */ /* 0x000fe40003f25310 */
[----:B------:R-:W-:-:S04]  /*0b40*/  ISETP.GE.U32.AND.EX P0, PT, R14, R5, PT, P0 ;  /* 0x000000050e00720c */ /* 0x000fc80003f06100 */
[----:B------:R-:W-:Y:S01]  /*0b50*/  SEL R10, R10, R9, P0 ;  /* 0x000000090a0a7207 */ /* 0x000fe20000000000 */
[----:B------:R-:W-:-:S03]  /*0b60*/  HFMA2 R9, -RZ, RZ, 0, 0 ;  /* 0x00000000ff097431 */ /* 0x000fc600000001ff */
[----:B------:R-:W-:Y:S01]  /*0b70*/  SEL R10, R10, 0xffffffff, P1 ;  /* 0xffffffff0a0a7807 */ /* 0x000fe20000800000 */
[----:B------:R-:W-:Y:S06]  /*0b80*/  RET.REL.NODEC R8 `(_Z23apply_group_mask_kernelPfPKhiii) ;  /* 0xfffffff4081c7950 */ /* 0x000fec0003c3ffff */
.L_x_4:
[----:B------:R-:W-:-:S00]  /*0b90*/  BRA `(.L_x_4) ;  /* 0xfffffffc00fc7947 */ /* 0x000fc0000383ffff */
[----:B------:R-:W-:-:S00]  /*0ba0*/  NOP ;  /* 0x0000000000007918 */ /* 0x000fc00000000000 */
        /* <DEDUP_REMOVED lines=13> */
.L_x_5:


//--------------------- .nv.shared.reserved.0     --------------------------
	.section	.nv.shared.reserved.0,"aw",@nobits
	.weak		__nv_reservedSMEM_offset_0_alias
	.size		__nv_reservedSMEM_offset_0_alias, 0, 64
	.other		__nv_reservedSMEM_offset_0_alias,@"STO_CUDA_RESERVED_SHARED STV_DEFAULT"
__nv_reservedSMEM_offset_0_alias:
	.zero		0
	.zero		64


//--------------------- .nv.constant0._Z23apply_group_mask_kernelPfPKhiii --------------------------
	.section	.nv.constant0._Z23apply_group_mask_kernelPfPKhiii,"a",@progbits
	.sectionflags	@""
	.align	4
.nv.constant0._Z23apply_group_mask_kernelPfPKhiii:
	.zero		924


//--------------------- SYMBOLS --------------------------

	.type		.nv.reservedSmem.offset0,@object
	.size		.nv.reservedSmem.offset0,0x4
